//
// Generated by NVIDIA NVVM Compiler
//
// Compiler Build ID: CL-36424714
// Cuda compilation tools, release 13.0, V13.0.88
// Based on NVVM 20.0.0
//

.version 9.0
.target sm_100
.address_size 64

	// .globl	_Z27mat_trans_smem_naive_kernelPKiiiPi
// _ZZ27mat_trans_smem_naive_kernelPKiiiPiE6s_data has been demoted
// _ZZ29mat_trans_smem_swizzle_kernelPKiiiPiE6s_data has been demoted

.visible .entry _Z27mat_trans_smem_naive_kernelPKiiiPi(
	.param .u64 .ptr .align 1 _Z27mat_trans_smem_naive_kernelPKiiiPi_param_0,
	.param .u32 _Z27mat_trans_smem_naive_kernelPKiiiPi_param_1,
	.param .u32 _Z27mat_trans_smem_naive_kernelPKiiiPi_param_2,
	.param .u64 .ptr .align 1 _Z27mat_trans_smem_naive_kernelPKiiiPi_param_3
)
{
	.reg .pred 	%p<4>;
	.reg .b32 	%r<24>;
	.reg .b64 	%rd<9>;
	// demoted variable
	.shared .align 4 .b8 _ZZ27mat_trans_smem_naive_kernelPKiiiPiE6s_data[4096];
	ld.param.u64 	%rd1, [_Z27mat_trans_smem_naive_kernelPKiiiPi_param_0];
	ld.param.u32 	%r5, [_Z27mat_trans_smem_naive_kernelPKiiiPi_param_1];
	ld.param.u32 	%r6, [_Z27mat_trans_smem_naive_kernelPKiiiPi_param_2];
	ld.param.u64 	%rd2, [_Z27mat_trans_smem_naive_kernelPKiiiPi_param_3];
	mov.u32 	%r7, %ntid.y;
	mov.u32 	%r8, %ctaid.y;
	mov.u32 	%r1, %tid.y;
	mad.lo.s32 	%r2, %r7, %r8, %r1;
	mov.u32 	%r9, %ntid.x;
	mov.u32 	%r10, %ctaid.x;
	mov.u32 	%r3, %tid.x;
	mad.lo.s32 	%r4, %r9, %r10, %r3;
	setp.ge.s32 	%p1, %r2, %r5;
	setp.ge.s32 	%p2, %r4, %r6;
	or.pred  	%p3, %p1, %p2;
	@%p3 bra 	$L__BB0_2;
	cvta.to.global.u64 	%rd3, %rd2;
	cvta.to.global.u64 	%rd4, %rd1;
	mad.lo.s32 	%r11, %r6, %r2, %r4;
	mul.wide.s32 	%rd5, %r11, 4;
	add.s64 	%rd6, %rd4, %rd5;
	ld.global.u32 	%r12, [%rd6];
	shl.b32 	%r13, %r3, 7;
	mov.u32 	%r14, _ZZ27mat_trans_smem_naive_kernelPKiiiPiE6s_data;
	add.s32 	%r15, %r14, %r13;
	shl.b32 	%r16, %r1, 2;
	add.s32 	%r17, %r15, %r16;
	st.shared.u32 	[%r17], %r12;
	bar.sync 	0;
	shl.b32 	%r18, %r1, 7;
	add.s32 	%r19, %r14, %r18;
	shl.b32 	%r20, %r3, 2;
	add.s32 	%r21, %r19, %r20;
	ld.shared.u32 	%r22, [%r21];
	mad.lo.s32 	%r23, %r5, %r4, %r2;
	mul.wide.s32 	%rd7, %r23, 4;
	add.s64 	%rd8, %rd3, %rd7;
	st.global.u32 	[%rd8], %r22;
$L__BB0_2:
	ret;

}
	// .globl	_Z29mat_trans_smem_swizzle_kernelPKiiiPi
.visible .entry _Z29mat_trans_smem_swizzle_kernelPKiiiPi(
	.param .u64 .ptr .align 1 _Z29mat_trans_smem_swizzle_kernelPKiiiPi_param_0,
	.param .u32 _Z29mat_trans_smem_swizzle_kernelPKiiiPi_param_1,
	.param .u32 _Z29mat_trans_smem_swizzle_kernelPKiiiPi_param_2,
	.param .u64 .ptr .align 1 _Z29mat_trans_smem_swizzle_kernelPKiiiPi_param_3
)
{
	.reg .pred 	%p<4>;
	.reg .b32 	%r<24>;
	.reg .b64 	%rd<9>;
	// demoted variable
	.shared .align 4 .b8 _ZZ29mat_trans_smem_swizzle_kernelPKiiiPiE6s_data[4096];
	ld.param.u64 	%rd1, [_Z29mat_trans_smem_swizzle_kernelPKiiiPi_param_0];
	ld.param.u32 	%r5, [_Z29mat_trans_smem_swizzle_kernelPKiiiPi_param_1];
	ld.param.u32 	%r6, [_Z29mat_trans_smem_swizzle_kernelPKiiiPi_param_2];
	ld.param.u64 	%rd2, [_Z29mat_trans_smem_swizzle_kernelPKiiiPi_param_3];
	mov.u32 	%r7, %ntid.y;
	mov.u32 	%r8, %ctaid.y;
	mov.u32 	%r1, %tid.y;
	mad.lo.s32 	%r2, %r7, %r8, %r1;
	mov.u32 	%r9, %ntid.x;
	mov.u32 	%r10, %ctaid.x;
	mov.u32 	%r3, %tid.x;
	mad.lo.s32 	%r4, %r9, %r10, %r3;
	setp.ge.s32 	%p1, %r2, %r5;
	setp.ge.s32 	%p2, %r4, %r6;
	or.pred  	%p3, %p1, %p2;
	@%p3 bra 	$L__BB1_2;
	cvta.to.global.u64 	%rd3, %rd2;
	cvta.to.global.u64 	%rd4, %rd1;
	mad.lo.s32 	%r11, %r6, %r2, %r4;
	mul.wide.s32 	%rd5, %r11, 4;
	add.s64 	%rd6, %rd4, %rd5;
	ld.global.u32 	%r12, [%rd6];
	shl.b32 	%r13, %r3, 7;
	mov.u32 	%r14, _ZZ29mat_trans_smem_swizzle_kernelPKiiiPiE6s_data;
	add.s32 	%r15, %r14, %r13;
	xor.b32  	%r16, %r3, %r1;
	shl.b32 	%r17, %r16, 2;
	add.s32 	%r18, %r15, %r17;
	st.shared.u32 	[%r18], %r12;
	bar.sync 	0;
	shl.b32 	%r19, %r1, 7;
	add.s32 	%r20, %r14, %r19;
	add.s32 	%r21, %r20, %r17;
	ld.shared.u32 	%r22, [%r21];
	mad.lo.s32 	%r23, %r5, %r4, %r2;
	mul.wide.s32 	%rd7, %r23, 4;
	add.s64 	%rd8, %rd3, %rd7;
	st.global.u32 	[%rd8], %r22;
$L__BB1_2:
	ret;

}


// ===== COMPILED SASS (sm_100) =====

	.target	sm_100

	.elftype	@"ET_EXEC"


//--------------------- .note.nv.tkinfo           --------------------------
	.section	.note.nv.tkinfo,"",@"SHT_NOTE"
	.sectionflags	@"SHF_NOTE_NV_TKINFO"
	.tkinfo
        /*0018*/ 	.word	0x00000002
        /*0030*/ 	.string	""
        /*0030*/ 	.string	"ptxas"
        /*0030*/ 	.string	"Cuda compilation tools, release 13.0, V13.0.88"
        /*0030*/ 	.string	"Build cuda_13.0.r13.0/compiler.36424714_0"
        /*0030*/ 	.string	"-arch sm_100 -m 64 "



//--------------------- .note.nv.cuinfo           --------------------------
	.section	.note.nv.cuinfo,"",@"SHT_NOTE"
	.sectionflags	@"SHF_NOTE_NV_CUINFO"
        /*0018*/ 	.short	0x0002
        /*001a*/ 	.short	0x0064
        /*001c*/ 	.short	0x0082
	.zero		2


//--------------------- .nv.info                  --------------------------
	.section	.nv.info,"",@"SHT_CUDA_INFO"
	.align	4


	//----- nvinfo : EIATTR_REGCOUNT
	.align		4
        /*0000*/ 	.byte	0x04, 0x2f
        /*0002*/ 	.short	(.L_1 - .L_0)
	.align		4
.L_0:
        /*0004*/ 	.word	index@(_Z27mat_trans_smem_naive_kernelPKiiiPi)
        /*0008*/ 	.word	0x0000000d


	//----- nvinfo : EIATTR_FRAME_SIZE
	.align		4
.L_1:
        /*000c*/ 	.byte	0x04, 0x11
        /*000e*/ 	.short	(.L_3 - .L_2)
	.align		4
.L_2:
        /*0010*/ 	.word	index@(_Z27mat_trans_smem_naive_kernelPKiiiPi)
        /*0014*/ 	.word	0x00000000


	//----- nvinfo : EIATTR_REGCOUNT
	.align		4
.L_3:
        /*0018*/ 	.byte	0x04, 0x2f
        /*001a*/ 	.short	(.L_5 - .L_4)
	.align		4
.L_4:
        /*001c*/ 	.word	index@(_Z29mat_trans_smem_swizzle_kernelPKiiiPi)
        /*0020*/ 	.word	0x0000000c


	//----- nvinfo : EIATTR_FRAME_SIZE
	.align		4
.L_5:
        /*0024*/ 	.byte	0x04, 0x11
        /*0026*/ 	.short	(.L_7 - .L_6)
	.align		4
.L_6:
        /*0028*/ 	.word	index@(_Z29mat_trans_smem_swizzle_kernelPKiiiPi)
        /*002c*/ 	.word	0x00000000


	//----- nvinfo : EIATTR_MIN_STACK_SIZE
	.align		4
.L_7:
        /*0030*/ 	.byte	0x04, 0x12
        /*0032*/ 	.short	(.L_9 - .L_8)
	.align		4
.L_8:
        /*0034*/ 	.word	index@(_Z29mat_trans_smem_swizzle_kernelPKiiiPi)
        /*0038*/ 	.word	0x00000000


	//----- nvinfo : EIATTR_MIN_STACK_SIZE
	.align		4
.L_9:
        /*003c*/ 	.byte	0x04, 0x12
        /*003e*/ 	.short	(.L_11 - .L_10)
	.align		4
.L_10:
        /*0040*/ 	.word	index@(_Z27mat_trans_smem_naive_kernelPKiiiPi)
        /*0044*/ 	.word	0x00000000
.L_11:


//--------------------- .nv.compat                --------------------------
	.section	.nv.compat,"",@"SHT_CUDA_COMPAT_INFO"
	.align	4
        /*0000*/ 	.byte	0x02, 0x09, 0x00, 0x00, 0x02, 0x02, 0x01, 0x00, 0x02, 0x05, 0x05, 0x00, 0x03, 0x07, 0x01, 0x01
        /*0010*/ 	.byte	0x02, 0x03, 0x00, 0x00, 0x02, 0x06, 0x01, 0x00, 0x04, 0x0b, 0x08, 0x00, 0x09, 0x00, 0x00, 0x00
        /*0020*/ 	.byte	0x00, 0x00, 0x00, 0x00


//--------------------- .nv.info._Z29mat_trans_smem_swizzle_kernelPKiiiPi --------------------------
	.section	.nv.info._Z29mat_trans_smem_swizzle_kernelPKiiiPi,"",@"SHT_CUDA_INFO"
	.sectionflags	@""
	.align	4


	//----- nvinfo : EIATTR_CUDA_API_VERSION
	.align		4
        /*0000*/ 	.byte	0x04, 0x37
        /*0002*/ 	.short	(.L_13 - .L_12)
.L_12:
        /*0004*/ 	.word	0x00000082


	//----- nvinfo : EIATTR_KPARAM_INFO
	.align		4
.L_13:
        /*0008*/ 	.byte	0x04, 0x17
        /*000a*/ 	.short	(.L_15 - .L_14)
.L_14:
        /*000c*/ 	.word	0x00000000
        /*0010*/ 	.short	0x0003
        /*0012*/ 	.short	0x0010
        /*0014*/ 	.byte	0x00, 0xf5, 0x21, 0x00


	//----- nvinfo : EIATTR_KPARAM_INFO
	.align		4
.L_15:
        /*0018*/ 	.byte	0x04, 0x17
        /*001a*/ 	.short	(.L_17 - .L_16)
.L_16:
        /*001c*/ 	.word	0x00000000
        /*0020*/ 	.short	0x0002
        /*0022*/ 	.short	0x000c
        /*0024*/ 	.byte	0x00, 0xf0, 0x11, 0x00


	//----- nvinfo : EIATTR_KPARAM_INFO
	.align		4
.L_17:
        /*0028*/ 	.byte	0x04, 0x17
        /*002a*/ 	.short	(.L_19 - .L_18)
.L_18:
        /*002c*/ 	.word	0x00000000
        /*0030*/ 	.short	0x0001
        /*0032*/ 	.short	0x0008
        /*0034*/ 	.byte	0x00, 0xf0, 0x11, 0x00


	//----- nvinfo : EIATTR_KPARAM_INFO
	.align		4
.L_19:
        /*0038*/ 	.byte	0x04, 0x17
        /*003a*/ 	.short	(.L_21 - .L_20)
.L_20:
        /*003c*/ 	.word	0x00000000
        /*0040*/ 	.short	0x0000
        /*0042*/ 	.short	0x0000
        /*0044*/ 	.byte	0x00, 0xf5, 0x21, 0x00


	//----- nvinfo : EIATTR_SPARSE_MMA_MASK
	.align		4
.L_21:
        /*0048*/ 	.byte	0x03, 0x50
        /*004a*/ 	.short	0x0000


	//----- nvinfo : EIATTR_MAXREG_COUNT
	.align		4
        /*004c*/ 	.byte	0x03, 0x1b
        /*004e*/ 	.short	0x00ff


	//----- nvinfo : EIATTR_NUM_BARRIERS
	.align		4
        /*0050*/ 	.byte	0x02, 0x4c
        /*0052*/ 	.byte	0x01
	.zero		1


	//----- nvinfo : EIATTR_MERCURY_ISA_VERSION
	.align		4
        /*0054*/ 	.byte	0x03, 0x5f
        /*0056*/ 	.short	0x0101


	//----- nvinfo : EIATTR_VRC_CTA_INIT_COUNT
	.align		4
        /*0058*/ 	.byte	0x02, 0x4a
	.zero		1
	.zero		1


	//----- nvinfo : EIATTR_EXIT_INSTR_OFFSETS
	.align		4
        /*005c*/ 	.byte	0x04, 0x1c
        /*005e*/ 	.short	(.L_23 - .L_22)


	//   ....[0]....
.L_22:
        /*0060*/ 	.word	0x000000c0


	//   ....[1]....
        /*0064*/ 	.word	0x00000210


	//----- nvinfo : EIATTR_CBANK_PARAM_SIZE
	.align		4
.L_23:
        /*0068*/ 	.byte	0x03, 0x19
        /*006a*/ 	.short	0x0018


	//----- nvinfo : EIATTR_PARAM_CBANK
	.align		4
        /*006c*/ 	.byte	0x04, 0x0a
        /*006e*/ 	.short	(.L_25 - .L_24)
	.align		4
.L_24:
        /*0070*/ 	.word	index@(.nv.constant0._Z29mat_trans_smem_swizzle_kernelPKiiiPi)
        /*0074*/ 	.short	0x0380
        /*0076*/ 	.short	0x0018


	//----- nvinfo : EIATTR_SW_WAR
	.align		4
.L_25:
        /*0078*/ 	.byte	0x04, 0x36
        /*007a*/ 	.short	(.L_27 - .L_26)
.L_26:
        /*007c*/ 	.word	0x00000008
.L_27:


//--------------------- .nv.info._Z27mat_trans_smem_naive_kernelPKiiiPi --------------------------
	.section	.nv.info._Z27mat_trans_smem_naive_kernelPKiiiPi,"",@"SHT_CUDA_INFO"
	.sectionflags	@""
	.align	4


	//----- nvinfo : EIATTR_CUDA_API_VERSION
	.align		4
        /*0000*/ 	.byte	0x04, 0x37
        /*0002*/ 	.short	(.L_29 - .L_28)
.L_28:
        /*0004*/ 	.word	0x00000082


	//----- nvinfo : EIATTR_KPARAM_INFO
	.align		4
.L_29:
        /*0008*/ 	.byte	0x04, 0x17
        /*000a*/ 	.short	(.L_31 - .L_30)
.L_30:
        /*000c*/ 	.word	0x00000000
        /*0010*/ 	.short	0x0003
        /*0012*/ 	.short	0x0010
        /*0014*/ 	.byte	0x00, 0xf5, 0x21, 0x00


	//----- nvinfo : EIATTR_KPARAM_INFO
	.align		4
.L_31:
        /*0018*/ 	.byte	0x04, 0x17
        /*001a*/ 	.short	(.L_33 - .L_32)
.L_32:
        /*001c*/ 	.word	0x00000000
        /*0020*/ 	.short	0x0002
        /*0022*/ 	.short	0x000c
        /*0024*/ 	.byte	0x00, 0xf0, 0x11, 0x00


	//----- nvinfo : EIATTR_KPARAM_INFO
	.align		4
.L_33:
        /*0028*/ 	.byte	0x04, 0x17
        /*002a*/ 	.short	(.L_35 - .L_34)
.L_34:
        /*002c*/ 	.word	0x00000000
        /*0030*/ 	.short	0x0001
        /*0032*/ 	.short	0x0008
        /*0034*/ 	.byte	0x00, 0xf0, 0x11, 0x00


	//----- nvinfo : EIATTR_KPARAM_INFO
	.align		4
.L_35:
        /*0038*/ 	.byte	0x04, 0x17
        /*003a*/ 	.short	(.L_37 - .L_36)
.L_36:
        /*003c*/ 	.word	0x00000000
        /*0040*/ 	.short	0x0000
        /*0042*/ 	.short	0x0000
        /*0044*/ 	.byte	0x00, 0xf5, 0x21, 0x00


	//----- nvinfo : EIATTR_SPARSE_MMA_MASK
	.align		4
.L_37:
        /*0048*/ 	.byte	0x03, 0x50
        /*004a*/ 	.short	0x0000


	//----- nvinfo : EIATTR_MAXREG_COUNT
	.align		4
        /*004c*/ 	.byte	0x03, 0x1b
        /*004e*/ 	.short	0x00ff


	//----- nvinfo : EIATTR_NUM_BARRIERS
	.align		4
        /*0050*/ 	.byte	0x02, 0x4c
        /*0052*/ 	.byte	0x01
	.zero		1


	//----- nvinfo : EIATTR_MERCURY_ISA_VERSION
	.align		4
        /*0054*/ 	.byte	0x03, 0x5f
        /*0056*/ 	.short	0x0101


	//----- nvinfo : EIATTR_VRC_CTA_INIT_COUNT
	.align		4
        /*0058*/ 	.byte	0x02, 0x4a
	.zero		1
	.zero		1


	//----- nvinfo : EIATTR_EXIT_INSTR_OFFSETS
	.align		4
        /*005c*/ 	.byte	0x04, 0x1c
        /*005e*/ 	.short	(.L_39 - .L_38)


	//   ....[0]....
.L_38:
        /*0060*/ 	.word	0x000000c0


	//   ....[1]....
        /*0064*/ 	.word	0x00000200


	//----- nvinfo : EIATTR_CBANK_PARAM_SIZE
	.align		4
.L_39:
        /*0068*/ 	.byte	0x03, 0x19
        /*006a*/ 	.short	0x0018


	//----- nvinfo : EIATTR_PARAM_CBANK
	.align		4
        /*006c*/ 	.byte	0x04, 0x0a
        /*006e*/ 	.short	(.L_41 - .L_40)
	.align		4
.L_40:
        /*0070*/ 	.word	index@(.nv.constant0._Z27mat_trans_smem_naive_kernelPKiiiPi)
        /*0074*/ 	.short	0x0380
        /*0076*/ 	.short	0x0018


	//----- nvinfo : EIATTR_SW_WAR
	.align		4
.L_41:
        /*0078*/ 	.byte	0x04, 0x36
        /*007a*/ 	.short	(.L_43 - .L_42)
.L_42:
        /*007c*/ 	.word	0x00000008
.L_43:


//--------------------- .nv.callgraph             --------------------------
	.section	.nv.callgraph,"",@"SHT_CUDA_CALLGRAPH"
	.align	4
	.sectionentsize	8
	.align		4
        /*0000*/ 	.word	0x00000000
	.align		4
        /*0004*/ 	.word	0xffffffff
	.align		4
        /*0008*/ 	.word	0x00000000
	.align		4
        /*000c*/ 	.word	0xfffffffe
	.align		4
        /*0010*/ 	.word	0x00000000
	.align		4
        /*0014*/ 	.word	0xfffffffd
	.align		4
        /*0018*/ 	.word	0x00000000
	.align		4
        /*001c*/ 	.word	0xfffffffc


//--------------------- .text._Z29mat_trans_smem_swizzle_kernelPKiiiPi --------------------------
	.section	.text._Z29mat_trans_smem_swizzle_kernelPKiiiPi,"ax",@progbits
	.align	128
        .global         _Z29mat_trans_smem_swizzle_kernelPKiiiPi
        .type           _Z29mat_trans_smem_swizzle_kernelPKiiiPi,@function
        .size           _Z29mat_trans_smem_swizzle_kernelPKiiiPi,(.L_x_2 - _Z29mat_trans_smem_swizzle_kernelPKiiiPi)
        .other          _Z29mat_trans_smem_swizzle_kernelPKiiiPi,@"STO_CUDA_ENTRY STV_DEFAULT"
_Z29mat_trans_smem_swizzle_kernelPKiiiPi:
.text._Z29mat_trans_smem_swizzle_kernelPKiiiPi:
[----:B------:R-:W-:Y:S01]  /*0000*/  LDC R1, c[0x0][0x37c] ;  /* 0x0000df00ff017b82 */ /* 0x000fe20000000800 */
[----:B------:R-:W0:Y:S01]  /*0010*/  S2R R5, SR_CTAID.X ;  /* 0x0000000000057919 */ /* 0x000e220000002500 */
[----:B------:R-:W1:Y:S01]  /*0020*/  LDCU UR4, c[0x0][0x364] ;  /* 0x00006c80ff0477ac */ /* 0x000e620008000800 */
[----:B------:R-:W0:Y:S01]  /*0030*/  S2R R6, SR_TID.X ;  /* 0x0000000000067919 */ /* 0x000e220000002100 */
[----:B------:R-:W0:Y:S01]  /*0040*/  LDCU UR5, c[0x0][0x360] ;  /* 0x00006c00ff0577ac */ /* 0x000e220008000800 */
[----:B------:R-:W1:Y:S01]  /*0050*/  S2R R0, SR_CTAID.Y ;  /* 0x0000000000007919 */ /* 0x000e620000002600 */
[----:B------:R-:W2:Y:S01]  /*0060*/  LDCU.64 UR8, c[0x0][0x388] ;  /* 0x00007100ff0877ac */ /* 0x000ea20008000a00 */
[----:B------:R-:W1:Y:S01]  /*0070*/  S2R R9, SR_TID.Y ;  /* 0x0000000000097919 */ /* 0x000e620000002200 */
[----:B0-----:R-:W-:-:S05]  /*0080*/  IMAD R5, R5, UR5, R6 ;  /* 0x0000000505057c24 */ /* 0x001fca000f8e0206 */
[----:B--2---:R-:W-:Y:S01]  /*0090*/  ISETP.GE.AND P0, PT, R5, UR9, PT ;  /* 0x0000000905007c0c */ /* 0x004fe2000bf06270 */
[----:B-1----:R-:W-:-:S05]  /*00a0*/  IMAD R0, R0, UR4, R9 ;  /* 0x0000000400007c24 */ /* 0x002fca000f8e0209 */
[----:B------:R-:W-:-:S13]  /*00b0*/  ISETP.GE.OR P0, PT, R0, UR8, P0 ;  /* 0x0000000800007c0c */ /* 0x000fda0008706670 */
[----:B------:R-:W-:Y:S05]  /*00c0*/  @P0 EXIT ;  /* 0x000000000000094d */ /* 0x000fea0003800000 */
[----:B------:R-:W0:Y:S01]  /*00d0*/  LDC.64 R2, c[0x0][0x380] ;  /* 0x0000e000ff027b82 */ /* 0x000e220000000a00 */
[----:B------:R-:W1:Y:S01]  /*00e0*/  LDCU.64 UR6, c[0x0][0x358] ;  /* 0x00006b00ff0677ac */ /* 0x000e620008000a00 */
[----:B------:R-:W-:-:S04]  /*00f0*/  IMAD R7, R0, UR9, R5 ;  /* 0x0000000900077c24 */ /* 0x000fc8000f8e0205 */
[----:B0-----:R-:W-:-:S05]  /*0100*/  IMAD.WIDE R2, R7, 0x4, R2 ;  /* 0x0000000407027825 */ /* 0x001fca00078e0202 */
[----:B-1----:R0:W2:Y:S01]  /*0110*/  LDG.E R4, desc[UR6][R2.64] ;  /* 0x0000000602047981 */ /* 0x0020a2000c1e1900 */
[----:B------:R-:W1:Y:S01]  /*0120*/  S2UR UR5, SR_CgaCtaId ;  /* 0x00000000000579c3 */ /* 0x000e620000008800 */
[----:B------:R-:W-:Y:S01]  /*0130*/  UMOV UR4, 0x400 ;  /* 0x0000040000047882 */ /* 0x000fe20000000000 */
[----:B------:R-:W-:Y:S01]  /*0140*/  LOP3.LUT R7, R6, R9, RZ, 0x3c, !PT ;  /* 0x0000000906077212 */ /* 0x000fe200078e3cff */
[----:B------:R-:W-:-:S05]  /*0150*/  IMAD R5, R5, UR8, R0 ;  /* 0x0000000805057c24 */ /* 0x000fca000f8e0200 */
[----:B0-----:R-:W0:Y:S01]  /*0160*/  LDC.64 R2, c[0x0][0x390] ;  /* 0x0000e400ff027b82 */ /* 0x001e220000000a00 */
[----:B-1----:R-:W-:-:S06]  /*0170*/  ULEA UR4, UR5, UR4, 0x18 ;  /* 0x0000000405047291 */ /* 0x002fcc000f8ec0ff */
[----:B------:R-:W-:Y:S02]  /*0180*/  LEA R6, R6, UR4, 0x7 ;  /* 0x0000000406067c11 */ /* 0x000fe4000f8e38ff */
[----:B------:R-:W-:Y:S01]  /*0190*/  LEA R8, R9, UR4, 0x7 ;  /* 0x0000000409087c11 */ /* 0x000fe2000f8e38ff */
[----:B0-----:R-:W-:Y:S01]  /*01a0*/  IMAD.WIDE R2, R5, 0x4, R2 ;  /* 0x0000000405027825 */ /* 0x001fe200078e0202 */
[C---:B------:R-:W-:Y:S02]  /*01b0*/  LEA R9, R7.reuse, R6, 0x2 ;  /* 0x0000000607097211 */ /* 0x040fe400078e10ff */
[----:B------:R-:W-:-:S03]  /*01c0*/  LEA R8, R7, R8, 0x2 ;  /* 0x0000000807087211 */ /* 0x000fc600078e10ff */
[----:B--2---:R-:W-:Y:S01]  /*01d0*/  STS [R9], R4 ;  /* 0x0000000409007388 */ /* 0x004fe20000000800 */
[----:B------:R-:W-:Y:S06]  /*01e0*/  BAR.SYNC.DEFER_BLOCKING 0x0 ;  /* 0x0000000000007b1d */ /* 0x000fec0000010000 */
[----:B------:R-:W0:Y:S04]  /*01f0*/  LDS R7, [R8] ;  /* 0x0000000008077984 */ /* 0x000e280000000800 */
[----:B0-----:R-:W-:Y:S01]  /*0200*/  STG.E desc[UR6][R2.64], R7 ;  /* 0x0000000702007986 */ /* 0x001fe2000c101906 */
[----:B------:R-:W-:Y:S05]  /*0210*/  EXIT ;  /* 0x000000000000794d */ /* 0x000fea0003800000 */
.L_x_0:
[----:B------:R-:W-:-:S00]  /*0220*/  BRA `(.L_x_0) ;  /* 0xfffffffc00fc7947 */ /* 0x000fc0000383ffff */
[----:B------:R-:W-:-:S00]  /*0230*/  NOP ;  /* 0x0000000000007918 */ /* 0x000fc00000000000 */
        /* <DEDUP_REMOVED lines=12> */
.L_x_2:


//--------------------- .text._Z27mat_trans_smem_naive_kernelPKiiiPi --------------------------
	.section	.text._Z27mat_trans_smem_naive_kernelPKiiiPi,"ax",@progbits
	.align	128
        .global         _Z27mat_trans_smem_naive_kernelPKiiiPi
        .type           _Z27mat_trans_smem_naive_kernelPKiiiPi,@function
        .size           _Z27mat_trans_smem_naive_kernelPKiiiPi,(.L_x_3 - _Z27mat_trans_smem_naive_kernelPKiiiPi)
        .other          _Z27mat_trans_smem_naive_kernelPKiiiPi,@"STO_CUDA_ENTRY STV_DEFAULT"
_Z27mat_trans_smem_naive_kernelPKiiiPi:
.text._Z27mat_trans_smem_naive_kernelPKiiiPi:
        /* <DEDUP_REMOVED lines=20> */
[----:B------:R-:W-:-:S06]  /*0140*/  IMAD R5, R5, UR8, R0 ;  /* 0x0000000805057c24 */ /* 0x000fcc000f8e0200 */
[----:B0-----:R-:W0:Y:S01]  /*0150*/  LDC.64 R2, c[0x0][0x390] ;  /* 0x0000e400ff027b82 */ /* 0x001e220000000a00 */
[----:B-1----:R-:W-:-:S06]  /*0160*/  ULEA UR4, UR5, UR4, 0x18 ;  /* 0x0000000405047291 */ /* 0x002fcc000f8ec0ff */
[C---:B------:R-:W-:Y:S02]  /*0170*/  LEA R6, R10.reuse, UR4, 0x7 ;  /* 0x000000040a067c11 */ /* 0x040fe4000f8e38ff */
[----:B------:R-:W-:Y:S01]  /*0180*/  LEA R8, R9, UR4, 0x7 ;  /* 0x0000000409087c11 */ /* 0x000fe2000f8e38ff */
[----:B0-----:R-:W-:Y:S01]  /*0190*/  IMAD.WIDE R2, R5, 0x4, R2 ;  /* 0x0000000405027825 */ /* 0x001fe200078e0202 */
[----:B------:R-:W-:Y:S02]  /*01a0*/  LEA R7, R9, R6, 0x2 ;  /* 0x0000000609077211 */ /* 0x000fe400078e10ff */
[----:B------:R-:W-:-:S03]  /*01b0*/  LEA R8, R10, R8, 0x2 ;  /* 0x000000080a087211 */ /* 0x000fc600078e10ff */
[----:B--2---:R-:W-:Y:S01]  /*01c0*/  STS [R7], R4 ;  /* 0x0000000407007388 */ /* 0x004fe20000000800 */
[----:B------:R-:W-:Y:S06]  /*01d0*/  BAR.SYNC.DEFER_BLOCKING 0x0 ;  /* 0x0000000000007b1d */ /* 0x000fec0000010000 */
[----:B------:R-:W0:Y:S04]  /*01e0*/  LDS R9, [R8] ;  /* 0x0000000008097984 */ /* 0x000e280000000800 */
[----:B0-----:R-:W-:Y:S01]  /*01f0*/  STG.E desc[UR6][R2.64], R9 ;  /* 0x0000000902007986 */ /* 0x001fe2000c101906 */
[----:B------:R-:W-:Y:S05]  /*0200*/  EXIT ;  /* 0x000000000000794d */ /* 0x000fea0003800000 */
.L_x_1:
        /* <DEDUP_REMOVED lines=15> */
.L_x_3:


//--------------------- .nv.shared._Z29mat_trans_smem_swizzle_kernelPKiiiPi --------------------------
	.section	.nv.shared._Z29mat_trans_smem_swizzle_kernelPKiiiPi,"aw",@nobits
	.sectionflags	@""
	.align	4
.nv.shared._Z29mat_trans_smem_swizzle_kernelPKiiiPi:
	.zero		5120


//--------------------- .nv.shared.reserved.0     --------------------------
	.section	.nv.shared.reserved.0,"aw",@nobits
	.weak		__nv_reservedSMEM_offset_0_alias
	.size		__nv_reservedSMEM_offset_0_alias, 0, 64
	.other		__nv_reservedSMEM_offset_0_alias,@"STO_CUDA_RESERVED_SHARED STV_DEFAULT"
__nv_reservedSMEM_offset_0_alias:
	.zero		0
	.zero		64


//--------------------- .nv.shared._Z27mat_trans_smem_naive_kernelPKiiiPi --------------------------
	.section	.nv.shared._Z27mat_trans_smem_naive_kernelPKiiiPi,"aw",@nobits
	.sectionflags	@""
	.align	4
.nv.shared._Z27mat_trans_smem_naive_kernelPKiiiPi:
	.zero		5120


//--------------------- .nv.constant0._Z29mat_trans_smem_swizzle_kernelPKiiiPi --------------------------
	.section	.nv.constant0._Z29mat_trans_smem_swizzle_kernelPKiiiPi,"a",@progbits
	.sectionflags	@""
	.align	4
.nv.constant0._Z29mat_trans_smem_swizzle_kernelPKiiiPi:
	.zero		920


//--------------------- .nv.constant0._Z27mat_trans_smem_naive_kernelPKiiiPi --------------------------
	.section	.nv.constant0._Z27mat_trans_smem_naive_kernelPKiiiPi,"a",@progbits
	.sectionflags	@""
	.align	4
.nv.constant0._Z27mat_trans_smem_naive_kernelPKiiiPi:
	.zero		920


//--------------------- SYMBOLS --------------------------

	.type		.nv.reservedSmem.offset0,@object
	.size		.nv.reservedSmem.offset0,0x4
	.type		.nv.reservedSmem.cap,@object
	.size		.nv.reservedSmem.cap,0x4
